//
// Generated by NVIDIA NVVM Compiler
//
// Compiler Build ID: CL-36424714
// Cuda compilation tools, release 13.0, V13.0.88
// Based on NVVM 20.0.0
//

.version 9.0
.target sm_100
.address_size 64

	// .globl	_Z11scan_phase1PfS_S_i
.extern .shared .align 16 .b8 s[];

.visible .entry _Z11scan_phase1PfS_S_i(
	.param .u64 .ptr .align 1 _Z11scan_phase1PfS_S_i_param_0,
	.param .u64 .ptr .align 1 _Z11scan_phase1PfS_S_i_param_1,
	.param .u64 .ptr .align 1 _Z11scan_phase1PfS_S_i_param_2,
	.param .u32 _Z11scan_phase1PfS_S_i_param_3
)
{
	.reg .pred 	%p<14>;
	.reg .b32 	%r<27>;
	.reg .b32 	%f<16>;
	.reg .b64 	%rd<13>;

	ld.param.u64 	%rd1, [_Z11scan_phase1PfS_S_i_param_0];
	ld.param.u64 	%rd2, [_Z11scan_phase1PfS_S_i_param_1];
	ld.param.u64 	%rd3, [_Z11scan_phase1PfS_S_i_param_2];
	ld.param.u32 	%r11, [_Z11scan_phase1PfS_S_i_param_3];
	mov.u32 	%r1, %tid.x;
	mov.u32 	%r2, %ctaid.x;
	mov.u32 	%r26, %ntid.x;
	mad.lo.s32 	%r4, %r2, %r26, %r1;
	setp.ge.s32 	%p1, %r4, %r11;
	mov.f32 	%f14, 0f00000000;
	@%p1 bra 	$L__BB0_2;
	cvta.to.global.u64 	%rd4, %rd2;
	mul.wide.s32 	%rd5, %r4, 4;
	add.s64 	%rd6, %rd4, %rd5;
	ld.global.f32 	%f14, [%rd6];
$L__BB0_2:
	shl.b32 	%r12, %r1, 2;
	mov.u32 	%r13, s;
	add.s32 	%r5, %r13, %r12;
	st.shared.f32 	[%r5], %f14;
	bar.sync 	0;
	setp.lt.u32 	%p2, %r26, 2;
	@%p2 bra 	$L__BB0_9;
	mov.b32 	%r25, 1;
$L__BB0_4:
	setp.lt.u32 	%p3, %r1, %r25;
	mov.f32 	%f15, 0f00000000;
	@%p3 bra 	$L__BB0_6;
	sub.s32 	%r15, %r1, %r25;
	shl.b32 	%r16, %r15, 2;
	add.s32 	%r18, %r13, %r16;
	ld.shared.f32 	%f15, [%r18];
$L__BB0_6:
	setp.lt.u32 	%p4, %r1, %r25;
	bar.sync 	0;
	@%p4 bra 	$L__BB0_8;
	ld.shared.f32 	%f7, [%r5];
	add.f32 	%f8, %f15, %f7;
	st.shared.f32 	[%r5], %f8;
$L__BB0_8:
	bar.sync 	0;
	shl.b32 	%r25, %r25, 1;
	setp.lt.u32 	%p5, %r25, %r26;
	@%p5 bra 	$L__BB0_4;
$L__BB0_9:
	setp.eq.s64 	%p6, %rd3, 0;
	add.s32 	%r8, %r26, -1;
	setp.ne.s32 	%p7, %r1, %r8;
	or.pred  	%p8, %p6, %p7;
	@%p8 bra 	$L__BB0_11;
	ld.shared.f32 	%f9, [%r5];
	cvta.to.global.u64 	%rd7, %rd3;
	mul.wide.u32 	%rd8, %r2, 4;
	add.s64 	%rd9, %rd7, %rd8;
	st.global.f32 	[%rd9], %f9;
$L__BB0_11:
	setp.ne.s32 	%p9, %r1, %r8;
	@%p9 bra 	$L__BB0_13;
	mov.b32 	%r20, 0;
	st.shared.u32 	[%r5], %r20;
$L__BB0_13:
	bar.sync 	0;
	setp.lt.u32 	%p10, %r26, 2;
	@%p10 bra 	$L__BB0_17;
$L__BB0_14:
	shr.u32 	%r10, %r26, 1;
	setp.lt.u32 	%p11, %r1, %r10;
	@%p11 bra 	$L__BB0_16;
	sub.s32 	%r21, %r1, %r10;
	shl.b32 	%r22, %r21, 2;
	add.s32 	%r24, %r13, %r22;
	ld.shared.f32 	%f10, [%r24];
	ld.shared.f32 	%f11, [%r5];
	st.shared.f32 	[%r24], %f11;
	add.f32 	%f12, %f10, %f11;
	st.shared.f32 	[%r5], %f12;
$L__BB0_16:
	bar.sync 	0;
	setp.gt.u32 	%p12, %r26, 3;
	mov.u32 	%r26, %r10;
	@%p12 bra 	$L__BB0_14;
$L__BB0_17:
	setp.ge.s32 	%p13, %r4, %r11;
	@%p13 bra 	$L__BB0_19;
	ld.shared.f32 	%f13, [%r5];
	cvta.to.global.u64 	%rd10, %rd1;
	mul.wide.s32 	%rd11, %r4, 4;
	add.s64 	%rd12, %rd10, %rd11;
	st.global.f32 	[%rd12], %f13;
$L__BB0_19:
	ret;

}
	// .globl	_Z14add_block_sumsPfS_i
.visible .entry _Z14add_block_sumsPfS_i(
	.param .u64 .ptr .align 1 _Z14add_block_sumsPfS_i_param_0,
	.param .u64 .ptr .align 1 _Z14add_block_sumsPfS_i_param_1,
	.param .u32 _Z14add_block_sumsPfS_i_param_2
)
{
	.reg .pred 	%p<2>;
	.reg .b32 	%r<7>;
	.reg .b32 	%f<4>;
	.reg .b64 	%rd<9>;

	ld.param.u64 	%rd1, [_Z14add_block_sumsPfS_i_param_0];
	ld.param.u64 	%rd2, [_Z14add_block_sumsPfS_i_param_1];
	ld.param.u32 	%r3, [_Z14add_block_sumsPfS_i_param_2];
	mov.u32 	%r1, %ctaid.x;
	mov.u32 	%r4, %ntid.x;
	mov.u32 	%r5, %tid.x;
	add.s32 	%r6, %r4, %r5;
	mad.lo.s32 	%r2, %r1, %r4, %r6;
	setp.ge.s32 	%p1, %r2, %r3;
	@%p1 bra 	$L__BB1_2;
	cvta.to.global.u64 	%rd3, %rd2;
	cvta.to.global.u64 	%rd4, %rd1;
	mul.wide.u32 	%rd5, %r1, 4;
	add.s64 	%rd6, %rd3, %rd5;
	ld.global.f32 	%f1, [%rd6];
	mul.wide.s32 	%rd7, %r2, 4;
	add.s64 	%rd8, %rd4, %rd7;
	ld.global.f32 	%f2, [%rd8];
	add.f32 	%f3, %f1, %f2;
	st.global.f32 	[%rd8], %f3;
$L__BB1_2:
	ret;

}


// ===== COMPILED SASS (sm_100) =====

	.target	sm_100

	.elftype	@"ET_EXEC"


//--------------------- .note.nv.tkinfo           --------------------------
	.section	.note.nv.tkinfo,"",@"SHT_NOTE"
	.sectionflags	@"SHF_NOTE_NV_TKINFO"
	.tkinfo
        /*0018*/ 	.word	0x00000002
        /*0030*/ 	.string	""
        /*0030*/ 	.string	"ptxas"
        /*0030*/ 	.string	"Cuda compilation tools, release 13.0, V13.0.88"
        /*0030*/ 	.string	"Build cuda_13.0.r13.0/compiler.36424714_0"
        /*0030*/ 	.string	"-arch sm_100 -m 64 "



//--------------------- .note.nv.cuinfo           --------------------------
	.section	.note.nv.cuinfo,"",@"SHT_NOTE"
	.sectionflags	@"SHF_NOTE_NV_CUINFO"
        /*0018*/ 	.short	0x0002
        /*001a*/ 	.short	0x0064
        /*001c*/ 	.short	0x0082
	.zero		2


//--------------------- .nv.info                  --------------------------
	.section	.nv.info,"",@"SHT_CUDA_INFO"
	.align	4


	//----- nvinfo : EIATTR_REGCOUNT
	.align		4
        /*0000*/ 	.byte	0x04, 0x2f
        /*0002*/ 	.short	(.L_1 - .L_0)
	.align		4
.L_0:
        /*0004*/ 	.word	index@(_Z11scan_phase1PfS_S_i)
        /*0008*/ 	.word	0x0000000e


	//----- nvinfo : EIATTR_FRAME_SIZE
	.align		4
.L_1:
        /*000c*/ 	.byte	0x04, 0x11
        /*000e*/ 	.short	(.L_3 - .L_2)
	.align		4
.L_2:
        /*0010*/ 	.word	index@(_Z11scan_phase1PfS_S_i)
        /*0014*/ 	.word	0x00000000


	//----- nvinfo : EIATTR_REGCOUNT
	.align		4
.L_3:
        /*0018*/ 	.byte	0x04, 0x2f
        /*001a*/ 	.short	(.L_5 - .L_4)
	.align		4
.L_4:
        /*001c*/ 	.word	index@(_Z14add_block_sumsPfS_i)
        /*0020*/ 	.word	0x0000000c


	//----- nvinfo : EIATTR_FRAME_SIZE
	.align		4
.L_5:
        /*0024*/ 	.byte	0x04, 0x11
        /*0026*/ 	.short	(.L_7 - .L_6)
	.align		4
.L_6:
        /*0028*/ 	.word	index@(_Z14add_block_sumsPfS_i)
        /*002c*/ 	.word	0x00000000


	//----- nvinfo : EIATTR_MIN_STACK_SIZE
	.align		4
.L_7:
        /*0030*/ 	.byte	0x04, 0x12
        /*0032*/ 	.short	(.L_9 - .L_8)
	.align		4
.L_8:
        /*0034*/ 	.word	index@(_Z14add_block_sumsPfS_i)
        /*0038*/ 	.word	0x00000000


	//----- nvinfo : EIATTR_MIN_STACK_SIZE
	.align		4
.L_9:
        /*003c*/ 	.byte	0x04, 0x12
        /*003e*/ 	.short	(.L_11 - .L_10)
	.align		4
.L_10:
        /*0040*/ 	.word	index@(_Z11scan_phase1PfS_S_i)
        /*0044*/ 	.word	0x00000000
.L_11:


//--------------------- .nv.compat                --------------------------
	.section	.nv.compat,"",@"SHT_CUDA_COMPAT_INFO"
	.align	4
        /*0000*/ 	.byte	0x02, 0x09, 0x00, 0x00, 0x02, 0x02, 0x01, 0x00, 0x02, 0x05, 0x05, 0x00, 0x03, 0x07, 0x01, 0x01
        /*0010*/ 	.byte	0x02, 0x03, 0x00, 0x00, 0x02, 0x06, 0x01, 0x00, 0x04, 0x0b, 0x08, 0x00, 0x09, 0x00, 0x00, 0x00
        /*0020*/ 	.byte	0x00, 0x00, 0x00, 0x00


//--------------------- .nv.info._Z14add_block_sumsPfS_i --------------------------
	.section	.nv.info._Z14add_block_sumsPfS_i,"",@"SHT_CUDA_INFO"
	.sectionflags	@""
	.align	4


	//----- nvinfo : EIATTR_CUDA_API_VERSION
	.align		4
        /*0000*/ 	.byte	0x04, 0x37
        /*0002*/ 	.short	(.L_13 - .L_12)
.L_12:
        /*0004*/ 	.word	0x00000082


	//----- nvinfo : EIATTR_KPARAM_INFO
	.align		4
.L_13:
        /*0008*/ 	.byte	0x04, 0x17
        /*000a*/ 	.short	(.L_15 - .L_14)
.L_14:
        /*000c*/ 	.word	0x00000000
        /*0010*/ 	.short	0x0002
        /*0012*/ 	.short	0x0010
        /*0014*/ 	.byte	0x00, 0xf0, 0x11, 0x00


	//----- nvinfo : EIATTR_KPARAM_INFO
	.align		4
.L_15:
        /*0018*/ 	.byte	0x04, 0x17
        /*001a*/ 	.short	(.L_17 - .L_16)
.L_16:
        /*001c*/ 	.word	0x00000000
        /*0020*/ 	.short	0x0001
        /*0022*/ 	.short	0x0008
        /*0024*/ 	.byte	0x00, 0xf5, 0x21, 0x00


	//----- nvinfo : EIATTR_KPARAM_INFO
	.align		4
.L_17:
        /*0028*/ 	.byte	0x04, 0x17
        /*002a*/ 	.short	(.L_19 - .L_18)
.L_18:
        /*002c*/ 	.word	0x00000000
        /*0030*/ 	.short	0x0000
        /*0032*/ 	.short	0x0000
        /*0034*/ 	.byte	0x00, 0xf5, 0x21, 0x00


	//----- nvinfo : EIATTR_SPARSE_MMA_MASK
	.align		4
.L_19:
        /*0038*/ 	.byte	0x03, 0x50
        /*003a*/ 	.short	0x0000


	//----- nvinfo : EIATTR_MAXREG_COUNT
	.align		4
        /*003c*/ 	.byte	0x03, 0x1b
        /*003e*/ 	.short	0x00ff


	//----- nvinfo : EIATTR_MERCURY_ISA_VERSION
	.align		4
        /*0040*/ 	.byte	0x03, 0x5f
        /*0042*/ 	.short	0x0101


	//----- nvinfo : EIATTR_VRC_CTA_INIT_COUNT
	.align		4
        /*0044*/ 	.byte	0x02, 0x4a
	.zero		1
	.zero		1


	//----- nvinfo : EIATTR_EXIT_INSTR_OFFSETS
	.align		4
        /*0048*/ 	.byte	0x04, 0x1c
        /*004a*/ 	.short	(.L_21 - .L_20)


	//   ....[0]....
.L_20:
        /*004c*/ 	.word	0x00000080


	//   ....[1]....
        /*0050*/ 	.word	0x00000120


	//----- nvinfo : EIATTR_CBANK_PARAM_SIZE
	.align		4
.L_21:
        /*0054*/ 	.byte	0x03, 0x19
        /*0056*/ 	.short	0x0014


	//----- nvinfo : EIATTR_PARAM_CBANK
	.align		4
        /*0058*/ 	.byte	0x04, 0x0a
        /*005a*/ 	.short	(.L_23 - .L_22)
	.align		4
.L_22:
        /*005c*/ 	.word	index@(.nv.constant0._Z14add_block_sumsPfS_i)
        /*0060*/ 	.short	0x0380
        /*0062*/ 	.short	0x0014


	//----- nvinfo : EIATTR_SW_WAR
	.align		4
.L_23:
        /*0064*/ 	.byte	0x04, 0x36
        /*0066*/ 	.short	(.L_25 - .L_24)
.L_24:
        /*0068*/ 	.word	0x00000008
.L_25:


//--------------------- .nv.info._Z11scan_phase1PfS_S_i --------------------------
	.section	.nv.info._Z11scan_phase1PfS_S_i,"",@"SHT_CUDA_INFO"
	.sectionflags	@""
	.align	4


	//----- nvinfo : EIATTR_CUDA_API_VERSION
	.align		4
        /*0000*/ 	.byte	0x04, 0x37
        /*0002*/ 	.short	(.L_27 - .L_26)
.L_26:
        /*0004*/ 	.word	0x00000082


	//----- nvinfo : EIATTR_KPARAM_INFO
	.align		4
.L_27:
        /*0008*/ 	.byte	0x04, 0x17
        /*000a*/ 	.short	(.L_29 - .L_28)
.L_28:
        /*000c*/ 	.word	0x00000000
        /*0010*/ 	.short	0x0003
        /*0012*/ 	.short	0x0018
        /*0014*/ 	.byte	0x00, 0xf0, 0x11, 0x00


	//----- nvinfo : EIATTR_KPARAM_INFO
	.align		4
.L_29:
        /*0018*/ 	.byte	0x04, 0x17
        /*001a*/ 	.short	(.L_31 - .L_30)
.L_30:
        /*001c*/ 	.word	0x00000000
        /*0020*/ 	.short	0x0002
        /*0022*/ 	.short	0x0010
        /*0024*/ 	.byte	0x00, 0xf5, 0x21, 0x00


	//----- nvinfo : EIATTR_KPARAM_INFO
	.align		4
.L_31:
        /*0028*/ 	.byte	0x04, 0x17
        /*002a*/ 	.short	(.L_33 - .L_32)
.L_32:
        /*002c*/ 	.word	0x00000000
        /*0030*/ 	.short	0x0001
        /*0032*/ 	.short	0x0008
        /*0034*/ 	.byte	0x00, 0xf5, 0x21, 0x00


	//----- nvinfo : EIATTR_KPARAM_INFO
	.align		4
.L_33:
        /*0038*/ 	.byte	0x04, 0x17
        /*003a*/ 	.short	(.L_35 - .L_34)
.L_34:
        /*003c*/ 	.word	0x00000000
        /*0040*/ 	.short	0x0000
        /*0042*/ 	.short	0x0000
        /*0044*/ 	.byte	0x00, 0xf5, 0x21, 0x00


	//----- nvinfo : EIATTR_SPARSE_MMA_MASK
	.align		4
.L_35:
        /*0048*/ 	.byte	0x03, 0x50
        /*004a*/ 	.short	0x0000


	//----- nvinfo : EIATTR_MAXREG_COUNT
	.align		4
        /*004c*/ 	.byte	0x03, 0x1b
        /*004e*/ 	.short	0x00ff


	//----- nvinfo : EIATTR_NUM_BARRIERS
	.align		4
        /*0050*/ 	.byte	0x02, 0x4c
        /*0052*/ 	.byte	0x01
	.zero		1


	//----- nvinfo : EIATTR_MERCURY_ISA_VERSION
	.align		4
        /*0054*/ 	.byte	0x03, 0x5f
        /*0056*/ 	.short	0x0101


	//----- nvinfo : EIATTR_VRC_CTA_INIT_COUNT
	.align		4
        /*0058*/ 	.byte	0x02, 0x4a
	.zero		1
	.zero		1


	//----- nvinfo : EIATTR_EXIT_INSTR_OFFSETS
	.align		4
        /*005c*/ 	.byte	0x04, 0x1c
        /*005e*/ 	.short	(.L_37 - .L_36)


	//   ....[0]....
.L_36:
        /*0060*/ 	.word	0x000003e0


	//   ....[1]....
        /*0064*/ 	.word	0x00000430


	//----- nvinfo : EIATTR_CBANK_PARAM_SIZE
	.align		4
.L_37:
        /*0068*/ 	.byte	0x03, 0x19
        /*006a*/ 	.short	0x001c


	//----- nvinfo : EIATTR_PARAM_CBANK
	.align		4
        /*006c*/ 	.byte	0x04, 0x0a
        /*006e*/ 	.short	(.L_39 - .L_38)
	.align		4
.L_38:
        /*0070*/ 	.word	index@(.nv.constant0._Z11scan_phase1PfS_S_i)
        /*0074*/ 	.short	0x0380
        /*0076*/ 	.short	0x001c


	//----- nvinfo : EIATTR_SW_WAR
	.align		4
.L_39:
        /*0078*/ 	.byte	0x04, 0x36
        /*007a*/ 	.short	(.L_41 - .L_40)
.L_40:
        /*007c*/ 	.word	0x00000008
.L_41:


//--------------------- .nv.callgraph             --------------------------
	.section	.nv.callgraph,"",@"SHT_CUDA_CALLGRAPH"
	.align	4
	.sectionentsize	8
	.align		4
        /*0000*/ 	.word	0x00000000
	.align		4
        /*0004*/ 	.word	0xffffffff
	.align		4
        /*0008*/ 	.word	0x00000000
	.align		4
        /*000c*/ 	.word	0xfffffffe
	.align		4
        /*0010*/ 	.word	0x00000000
	.align		4
        /*0014*/ 	.word	0xfffffffd
	.align		4
        /*0018*/ 	.word	0x00000000
	.align		4
        /*001c*/ 	.word	0xfffffffc


//--------------------- .text._Z14add_block_sumsPfS_i --------------------------
	.section	.text._Z14add_block_sumsPfS_i,"ax",@progbits
	.align	128
        .global         _Z14add_block_sumsPfS_i
        .type           _Z14add_block_sumsPfS_i,@function
        .size           _Z14add_block_sumsPfS_i,(.L_x_6 - _Z14add_block_sumsPfS_i)
        .other          _Z14add_block_sumsPfS_i,@"STO_CUDA_ENTRY STV_DEFAULT"
_Z14add_block_sumsPfS_i:
.text._Z14add_block_sumsPfS_i:
[----:B------:R-:W-:Y:S01]  /*0000*/  LDC R1, c[0x0][0x37c] ;  /* 0x0000df00ff017b82 */ /* 0x000fe20000000800 */
[----:B------:R-:W0:Y:S01]  /*0010*/  S2R R0, SR_TID.X ;  /* 0x0000000000007919 */ /* 0x000e220000002100 */
[----:B------:R-:W0:Y:S01]  /*0020*/  LDCU UR4, c[0x0][0x360] ;  /* 0x00006c00ff0477ac */ /* 0x000e220008000800 */
[----:B------:R-:W1:Y:S01]  /*0030*/  S2R R9, SR_CTAID.X ;  /* 0x0000000000097919 */ /* 0x000e620000002500 */
[----:B------:R-:W2:Y:S01]  /*0040*/  LDCU UR5, c[0x0][0x390] ;  /* 0x00007200ff0577ac */ /* 0x000ea20008000800 */
[----:B0-----:R-:W-:-:S05]  /*0050*/  IADD3 R0, PT, PT, R0, UR4, RZ ;  /* 0x0000000400007c10 */ /* 0x001fca000fffe0ff */
[----:B-1----:R-:W-:-:S05]  /*0060*/  IMAD R7, R9, UR4, R0 ;  /* 0x0000000409077c24 */ /* 0x002fca000f8e0200 */
[----:B--2---:R-:W-:-:S13]  /*0070*/  ISETP.GE.AND P0, PT, R7, UR5, PT ;  /* 0x0000000507007c0c */ /* 0x004fda000bf06270 */
[----:B------:R-:W-:Y:S05]  /*0080*/  @P0 EXIT ;  /* 0x000000000000094d */ /* 0x000fea0003800000 */
[----:B------:R-:W0:Y:S01]  /*0090*/  LDC.64 R2, c[0x0][0x388] ;  /* 0x0000e200ff027b82 */ /* 0x000e220000000a00 */
[----:B------:R-:W1:Y:S07]  /*00a0*/  LDCU.64 UR4, c[0x0][0x358] ;  /* 0x00006b00ff0477ac */ /* 0x000e6e0008000a00 */
[----:B------:R-:W2:Y:S01]  /*00b0*/  LDC.64 R4, c[0x0][0x380] ;  /* 0x0000e000ff047b82 */ /* 0x000ea20000000a00 */
[----:B0-----:R-:W-:-:S06]  /*00c0*/  IMAD.WIDE.U32 R2, R9, 0x4, R2 ;  /* 0x0000000409027825 */ /* 0x001fcc00078e0002 */
[----:B-1----:R-:W3:Y:S01]  /*00d0*/  LDG.E R2, desc[UR4][R2.64] ;  /* 0x0000000402027981 */ /* 0x002ee2000c1e1900 */
[----:B--2---:R-:W-:-:S05]  /*00e0*/  IMAD.WIDE R4, R7, 0x4, R4 ;  /* 0x0000000407047825 */ /* 0x004fca00078e0204 */
[----:B------:R-:W3:Y:S02]  /*00f0*/  LDG.E R7, desc[UR4][R4.64] ;  /* 0x0000000404077981 */ /* 0x000ee4000c1e1900 */
[----:B---3--:R-:W-:-:S05]  /*0100*/  FADD R7, R2, R7 ;  /* 0x0000000702077221 */ /* 0x008fca0000000000 */
[----:B------:R-:W-:Y:S01]  /*0110*/  STG.E desc[UR4][R4.64], R7 ;  /* 0x0000000704007986 */ /* 0x000fe2000c101904 */
[----:B------:R-:W-:Y:S05]  /*0120*/  EXIT ;  /* 0x000000000000794d */ /* 0x000fea0003800000 */
.L_x_0:
[----:B------:R-:W-:-:S00]  /*0130*/  BRA `(.L_x_0) ;  /* 0xfffffffc00fc7947 */ /* 0x000fc0000383ffff */
[----:B------:R-:W-:-:S00]  /*0140*/  NOP ;  /* 0x0000000000007918 */ /* 0x000fc00000000000 */
        /* <DEDUP_REMOVED lines=11> */
.L_x_6:


//--------------------- .text._Z11scan_phase1PfS_S_i --------------------------
	.section	.text._Z11scan_phase1PfS_S_i,"ax",@progbits
	.align	128
        .global         _Z11scan_phase1PfS_S_i
        .type           _Z11scan_phase1PfS_S_i,@function
        .size           _Z11scan_phase1PfS_S_i,(.L_x_7 - _Z11scan_phase1PfS_S_i)
        .other          _Z11scan_phase1PfS_S_i,@"STO_CUDA_ENTRY STV_DEFAULT"
_Z11scan_phase1PfS_S_i:
.text._Z11scan_phase1PfS_S_i:
[----:B------:R-:W-:Y:S01]  /*0000*/  LDC R1, c[0x0][0x37c] ;  /* 0x0000df00ff017b82 */ /* 0x000fe20000000800 */
[----:B------:R-:W0:Y:S01]  /*0010*/  S2R R4, SR_TID.X ;  /* 0x0000000000047919 */ /* 0x000e220000002100 */
[----:B------:R-:W0:Y:S01]  /*0020*/  LDCU UR4, c[0x0][0x360] ;  /* 0x00006c00ff0477ac */ /* 0x000e220008000800 */
[----:B------:R-:W-:Y:S01]  /*0030*/  IMAD.MOV.U32 R0, RZ, RZ, RZ ;  /* 0x000000ffff007224 */ /* 0x000fe200078e00ff */
[----:B------:R-:W0:Y:S01]  /*0040*/  S2R R11, SR_CTAID.X ;  /* 0x00000000000b7919 */ /* 0x000e220000002500 */
[----:B------:R-:W1:Y:S01]  /*0050*/  LDCU UR5, c[0x0][0x398] ;  /* 0x00007300ff0577ac */ /* 0x000e620008000800 */
[----:B------:R-:W2:Y:S01]  /*0060*/  LDCU.64 UR8, c[0x0][0x358] ;  /* 0x00006b00ff0877ac */ /* 0x000ea20008000a00 */
[----:B0-----:R-:W-:-:S05]  /*0070*/  IMAD R5, R11, UR4, R4 ;  /* 0x000000040b057c24 */ /* 0x001fca000f8e0204 */
[----:B-1----:R-:W-:-:S13]  /*0080*/  ISETP.GE.AND P0, PT, R5, UR5, PT ;  /* 0x0000000505007c0c */ /* 0x002fda000bf06270 */
[----:B------:R-:W0:Y:S02]  /*0090*/  @!P0 LDC.64 R2, c[0x0][0x388] ;  /* 0x0000e200ff028b82 */ /* 0x000e240000000a00 */
[----:B0-----:R-:W-:-:S05]  /*00a0*/  @!P0 IMAD.WIDE R2, R5, 0x4, R2 ;  /* 0x0000000405028825 */ /* 0x001fca00078e0202 */
[----:B--2---:R-:W2:Y:S01]  /*00b0*/  @!P0 LDG.E R0, desc[UR8][R2.64] ;  /* 0x0000000802008981 */ /* 0x004ea2000c1e1900 */
[----:B------:R-:W0:Y:S01]  /*00c0*/  S2UR UR6, SR_CgaCtaId ;  /* 0x00000000000679c3 */ /* 0x000e220000008800 */
[----:B------:R-:W-:Y:S01]  /*00d0*/  UMOV UR5, 0x400 ;  /* 0x0000040000057882 */ /* 0x000fe20000000000 */
[----:B------:R-:W-:Y:S02]  /*00e0*/  UISETP.GE.U32.AND UP0, UPT, UR4, 0x2, UPT ;  /* 0x000000020400788c */ /* 0x000fe4000bf06070 */
[----:B0-----:R-:W-:-:S06]  /*00f0*/  ULEA UR5, UR6, UR5, 0x18 ;  /* 0x0000000506057291 */ /* 0x001fcc000f8ec0ff */
[----:B------:R-:W-:-:S05]  /*0100*/  LEA R7, R4, UR5, 0x2 ;  /* 0x0000000504077c11 */ /* 0x000fca000f8e10ff */
[----:B--2---:R0:W-:Y:S01]  /*0110*/  STS [R7], R0 ;  /* 0x0000000007007388 */ /* 0x0041e20000000800 */
[----:B------:R-:W-:Y:S06]  /*0120*/  BAR.SYNC.DEFER_BLOCKING 0x0 ;  /* 0x0000000000007b1d */ /* 0x000fec0000010000 */
[----:B------:R-:W-:Y:S05]  /*0130*/  BRA.U !UP0, `(.L_x_1) ;  /* 0x0000000108387547 */ /* 0x000fea000b800000 */
[----:B------:R-:W-:-:S05]  /*0140*/  UMOV UR6, 0x1 ;  /* 0x0000000100067882 */ /* 0x000fca0000000000 */
.L_x_2:
[----:B------:R-:W-:Y:S01]  /*0150*/  ISETP.GE.U32.AND P0, PT, R4, UR6, PT ;  /* 0x0000000604007c0c */ /* 0x000fe2000bf06070 */
[----:B01----:R-:W-:-:S12]  /*0160*/  IMAD.MOV.U32 R0, RZ, RZ, RZ ;  /* 0x000000ffff007224 */ /* 0x003fd800078e00ff */
[----:B------:R-:W-:Y:S01]  /*0170*/  @P0 VIADD R2, R4, -UR6 ;  /* 0x8000000604020c36 */ /* 0x000fe20008000000 */
[----:B------:R-:W-:-:S04]  /*0180*/  USHF.L.U32 UR6, UR6, 0x1, URZ ;  /* 0x0000000106067899 */ /* 0x000fc800080006ff */
[----:B------:R-:W-:Y:S01]  /*0190*/  @P0 LEA R2, R2, UR5, 0x2 ;  /* 0x0000000502020c11 */ /* 0x000fe2000f8e10ff */
[----:B------:R-:W-:-:S04]  /*01a0*/  UISETP.GE.U32.AND UP0, UPT, UR6, UR4, UPT ;  /* 0x000000040600728c */ /* 0x000fc8000bf06070 */
[----:B------:R-:W-:Y:S01]  /*01b0*/  @P0 LDS R0, [R2] ;  /* 0x0000000002000984 */ /* 0x000fe20000000800 */
[----:B------:R-:W-:Y:S06]  /*01c0*/  BAR.SYNC.DEFER_BLOCKING 0x0 ;  /* 0x0000000000007b1d */ /* 0x000fec0000010000 */
[----:B------:R-:W0:Y:S02]  /*01d0*/  @P0 LDS R3, [R7] ;  /* 0x0000000007030984 */ /* 0x000e240000000800 */
[----:B0-----:R-:W-:-:S05]  /*01e0*/  @P0 FADD R0, R3, R0 ;  /* 0x0000000003000221 */ /* 0x001fca0000000000 */
[----:B------:R1:W-:Y:S01]  /*01f0*/  @P0 STS [R7], R0 ;  /* 0x0000000007000388 */ /* 0x0003e20000000800 */
[----:B------:R-:W-:Y:S06]  /*0200*/  BAR.SYNC.DEFER_BLOCKING 0x0 ;  /* 0x0000000000007b1d */ /* 0x000fec0000010000 */
[----:B------:R-:W-:Y:S05]  /*0210*/  BRA.U !UP0, `(.L_x_2) ;  /* 0xfffffffd08cc7547 */ /* 0x000fea000b83ffff */
.L_x_1:
[----:B------:R-:W2:Y:S01]  /*0220*/  LDCU.64 UR6, c[0x0][0x390] ;  /* 0x00007200ff0677ac */ /* 0x000ea20008000a00 */
[----:B------:R-:W-:Y:S02]  /*0230*/  UIADD3 UR10, UPT, UPT, UR4, -0x1, URZ ;  /* 0xffffffff040a7890 */ /* 0x000fe4000fffe0ff */
[----:B------:R-:W-:-:S04]  /*0240*/  UISETP.GE.U32.AND UP0, UPT, UR4, 0x2, UPT ;  /* 0x000000020400788c */ /* 0x000fc8000bf06070 */
[----:B------:R-:W-:Y:S02]  /*0250*/  ISETP.NE.AND P1, PT, R4, UR10, PT ;  /* 0x0000000a04007c0c */ /* 0x000fe4000bf25270 */
[----:B--2---:R-:W-:-:S04]  /*0260*/  ISETP.EQ.U32.AND P0, PT, RZ, UR6, PT ;  /* 0x00000006ff007c0c */ /* 0x004fc8000bf02070 */
[----:B------:R-:W-:-:S13]  /*0270*/  ISETP.EQ.OR.EX P0, PT, RZ, UR7, P1, P0 ;  /* 0x00000007ff007c0c */ /* 0x000fda0008f02700 */
[----:B------:R-:W2:Y:S01]  /*0280*/  @!P0 LDS R9, [R7] ;  /* 0x0000000007098984 */ /* 0x000ea20000000800 */
[----:B------:R-:W3:Y:S03]  /*0290*/  @!P0 LDC.64 R2, c[0x0][0x390] ;  /* 0x0000e400ff028b82 */ /* 0x000ee60000000a00 */
[----:B------:R4:W-:Y:S01]  /*02a0*/  @!P1 STS [R7], RZ ;  /* 0x000000ff07009388 */ /* 0x0009e20000000800 */
[----:B---3--:R-:W-:-:S05]  /*02b0*/  @!P0 IMAD.WIDE.U32 R2, R11, 0x4, R2 ;  /* 0x000000040b028825 */ /* 0x008fca00078e0002 */
[----:B--2---:R4:W-:Y:S01]  /*02c0*/  @!P0 STG.E desc[UR8][R2.64], R9 ;  /* 0x0000000902008986 */ /* 0x0049e2000c101908 */
[----:B------:R-:W-:Y:S06]  /*02d0*/  BAR.SYNC.DEFER_BLOCKING 0x0 ;  /* 0x0000000000007b1d */ /* 0x000fec0000010000 */
[----:B------:R-:W-:Y:S05]  /*02e0*/  BRA.U !UP0, `(.L_x_3) ;  /* 0x0000000108347547 */ /* 0x000fea000b800000 */
.L_x_4:
[----:B------:R-:W-:Y:S02]  /*02f0*/  USHF.R.U32.HI UR6, URZ, 0x1, UR4 ;  /* 0x00000001ff067899 */ /* 0x000fe40008011604 */
[----:B------:R-:W-:-:S04]  /*0300*/  UISETP.GT.U32.AND UP0, UPT, UR4, 0x3, UPT ;  /* 0x000000030400788c */ /* 0x000fc8000bf04070 */
[----:B------:R-:W-:Y:S01]  /*0310*/  ISETP.GE.U32.AND P0, PT, R4, UR6, PT ;  /* 0x0000000604007c0c */ /* 0x000fe2000bf06070 */
[----:B------:R-:W-:-:S12]  /*0320*/  UMOV UR4, UR6 ;  /* 0x0000000600047c82 */ /* 0x000fd80008000000 */
[----:B012---:R-:W-:Y:S01]  /*0330*/  @P0 VIADD R0, R4, -UR6 ;  /* 0x8000000604000c36 */ /* 0x007fe20008000000 */
[----:B----4-:R-:W0:Y:S04]  /*0340*/  @P0 LDS R3, [R7] ;  /* 0x0000000007030984 */ /* 0x010e280000000800 */
[----:B------:R-:W-:-:S05]  /*0350*/  @P0 LEA R0, R0, UR5, 0x2 ;  /* 0x0000000500000c11 */ /* 0x000fca000f8e10ff */
[----:B------:R-:W1:Y:S04]  /*0360*/  @P0 LDS R2, [R0] ;  /* 0x0000000000020984 */ /* 0x000e680000000800 */
[----:B0-----:R2:W-:Y:S01]  /*0370*/  @P0 STS [R0], R3 ;  /* 0x0000000300000388 */ /* 0x0015e20000000800 */
[----:B-1----:R-:W-:-:S05]  /*0380*/  @P0 FADD R2, R2, R3 ;  /* 0x0000000302020221 */ /* 0x002fca0000000000 */
[----:B------:R2:W-:Y:S01]  /*0390*/  @P0 STS [R7], R2 ;  /* 0x0000000207000388 */ /* 0x0005e20000000800 */
[----:B------:R-:W-:Y:S06]  /*03a0*/  BAR.SYNC.DEFER_BLOCKING 0x0 ;  /* 0x0000000000007b1d */ /* 0x000fec0000010000 */
[----:B------:R-:W-:Y:S05]  /*03b0*/  BRA.U UP0, `(.L_x_4) ;  /* 0xfffffffd00cc7547 */ /* 0x000fea000b83ffff */
.L_x_3:
[----:B------:R-:W3:Y:S02]  /*03c0*/  LDCU UR4, c[0x0][0x398] ;  /* 0x00007300ff0477ac */ /* 0x000ee40008000800 */
[----:B---3--:R-:W-:-:S13]  /*03d0*/  ISETP.GE.AND P0, PT, R5, UR4, PT ;  /* 0x0000000405007c0c */ /* 0x008fda000bf06270 */
[----:B------:R-:W-:Y:S05]  /*03e0*/  @P0 EXIT ;  /* 0x000000000000094d */ /* 0x000fea0003800000 */
[----:B012-4-:R-:W0:Y:S01]  /*03f0*/  LDS R7, [R7] ;  /* 0x0000000007077984 */ /* 0x017e220000000800 */
[----:B------:R-:W1:Y:S02]  /*0400*/  LDC.64 R2, c[0x0][0x380] ;  /* 0x0000e000ff027b82 */ /* 0x000e640000000a00 */
[----:B-1----:R-:W-:-:S05]  /*0410*/  IMAD.WIDE R2, R5, 0x4, R2 ;  /* 0x0000000405027825 */ /* 0x002fca00078e0202 */
[----:B0-----:R-:W-:Y:S01]  /*0420*/  STG.E desc[UR8][R2.64], R7 ;  /* 0x0000000702007986 */ /* 0x001fe2000c101908 */
[----:B------:R-:W-:Y:S05]  /*0430*/  EXIT ;  /* 0x000000000000794d */ /* 0x000fea0003800000 */
.L_x_5:
        /* <DEDUP_REMOVED lines=12> */
.L_x_7:


//--------------------- .nv.shared._Z14add_block_sumsPfS_i --------------------------
	.section	.nv.shared._Z14add_block_sumsPfS_i,"aw",@nobits
	.sectionflags	@""
	.align	16
	.zero		1024


//--------------------- .nv.shared.reserved.0     --------------------------
	.section	.nv.shared.reserved.0,"aw",@nobits
	.weak		__nv_reservedSMEM_offset_0_alias
	.size		__nv_reservedSMEM_offset_0_alias, 0, 64
	.other		__nv_reservedSMEM_offset_0_alias,@"STO_CUDA_RESERVED_SHARED STV_DEFAULT"
__nv_reservedSMEM_offset_0_alias:
	.zero		0
	.zero		64


//--------------------- .nv.shared._Z11scan_phase1PfS_S_i --------------------------
	.section	.nv.shared._Z11scan_phase1PfS_S_i,"aw",@nobits
	.sectionflags	@""
	.align	16
	.zero		1024


//--------------------- .nv.constant0._Z14add_block_sumsPfS_i --------------------------
	.section	.nv.constant0._Z14add_block_sumsPfS_i,"a",@progbits
	.sectionflags	@""
	.align	4
.nv.constant0._Z14add_block_sumsPfS_i:
	.zero		916


//--------------------- .nv.constant0._Z11scan_phase1PfS_S_i --------------------------
	.section	.nv.constant0._Z11scan_phase1PfS_S_i,"a",@progbits
	.sectionflags	@""
	.align	4
.nv.constant0._Z11scan_phase1PfS_S_i:
	.zero		924


//--------------------- SYMBOLS --------------------------

	.type		.nv.reservedSmem.offset0,@object
	.size		.nv.reservedSmem.offset0,0x4
	.type		.nv.reservedSmem.cap,@object
	.size		.nv.reservedSmem.cap,0x4
